//
// Generated by NVIDIA NVVM Compiler
//
// Compiler Build ID: CL-36424714
// Cuda compilation tools, release 13.0, V13.0.88
// Based on NVVM 20.0.0
//

.version 9.0
.target sm_100
.address_size 64

	// .globl	_Z10tma_kernelP13__nv_bfloat1614CUtensorMap_st
// _ZZ10tma_kernelP13__nv_bfloat1614CUtensorMap_stE2As has been demoted
// _ZZ10tma_kernelP13__nv_bfloat1614CUtensorMap_stE2Bs has been demoted
// _ZZ10tma_kernelP13__nv_bfloat1614CUtensorMap_stE3bar has been demoted

.visible .entry _Z10tma_kernelP13__nv_bfloat1614CUtensorMap_st(
	.param .u64 .ptr .align 1 _Z10tma_kernelP13__nv_bfloat1614CUtensorMap_st_param_0,
	.param .align 128 .b8 _Z10tma_kernelP13__nv_bfloat1614CUtensorMap_st_param_1[128]
)
{
	.reg .pred 	%p<8>;
	.reg .b16 	%rs<2>;
	.reg .b32 	%r<42>;
	.reg .b64 	%rd<24>;
	// demoted variable
	.shared .align 128 .b8 _ZZ10tma_kernelP13__nv_bfloat1614CUtensorMap_stE2As[128];
	// demoted variable
	.shared .align 128 .b8 _ZZ10tma_kernelP13__nv_bfloat1614CUtensorMap_stE2Bs[128];
	// demoted variable
	.shared .align 8 .b8 _ZZ10tma_kernelP13__nv_bfloat1614CUtensorMap_stE3bar[8];
	ld.param.u64 	%rd6, [_Z10tma_kernelP13__nv_bfloat1614CUtensorMap_st_param_0];
	mov.b64 	%rd7, _Z10tma_kernelP13__nv_bfloat1614CUtensorMap_st_param_1;
	mov.u32 	%r9, %ctaid.x;
	mov.u32 	%r1, %ntid.x;
	mul.lo.s32 	%r2, %r9, %r1;
	mov.u32 	%r10, %ctaid.y;
	mov.u32 	%r3, %ntid.y;
	mul.lo.s32 	%r4, %r10, %r3;
	mov.u32 	%r5, %tid.x;
	setp.ne.s32 	%p1, %r5, 0;
	@%p1 bra 	$L__BB0_2;
	mul.lo.s32 	%r12, %r1, %r3;
	mov.u32 	%r11, _ZZ10tma_kernelP13__nv_bfloat1614CUtensorMap_stE3bar;
	// begin inline asm
	mbarrier.init.shared.b64 [%r11], %r12;
	// end inline asm
	// begin inline asm
	fence.proxy.async.shared::cta; // 6.
	// end inline asm
$L__BB0_2:
	setp.ne.s32 	%p2, %r5, 0;
	bar.sync 	0;
	@%p2 bra 	$L__BB0_4;
	mov.u64 	%rd12, %rd7;
	cvta.param.u64 	%rd10, %rd12;
	mov.u32 	%r15, _ZZ10tma_kernelP13__nv_bfloat1614CUtensorMap_stE2As;
	mov.u32 	%r18, _ZZ10tma_kernelP13__nv_bfloat1614CUtensorMap_stE3bar;
	// begin inline asm
	cp.async.bulk.tensor.2d.shared::cluster.global.tile.mbarrier::complete_tx::bytes [%r15], [%rd10, {%r2, %r4}], [%r18];
	// end inline asm
	mov.u32 	%r19, _ZZ10tma_kernelP13__nv_bfloat1614CUtensorMap_stE2Bs;
	// begin inline asm
	cp.async.bulk.tensor.2d.shared::cluster.global.tile.mbarrier::complete_tx::bytes [%r19], [%rd10, {%r2, %r4}], [%r18];
	// end inline asm
	mov.b32 	%r24, 256;
	// begin inline asm
	mbarrier.arrive.expect_tx.release.cta.shared::cta.b64 %rd23, [%r18], %r24; // 8. 
	// end inline asm
	bra.uni 	$L__BB0_5;
$L__BB0_4:
	mov.u32 	%r13, _ZZ10tma_kernelP13__nv_bfloat1614CUtensorMap_stE3bar;
	mov.b32 	%r14, 1;
	// begin inline asm
	mbarrier.arrive.shared::cta.b64                             %rd23,  [%r13], %r14;    // 2. 
	// end inline asm
$L__BB0_5:
	mov.b32 	%r41, 0;
	// begin inline asm
	mov.u64 %rd13, %globaltimer;
	// end inline asm
	mov.u32 	%r27, _ZZ10tma_kernelP13__nv_bfloat1614CUtensorMap_stE3bar;
$L__BB0_6:
	// begin inline asm
	{
	.reg .pred p;
	mbarrier.try_wait.shared.b64 p, [%r27], %rd23;
	selp.b32 %r26, 1, 0, p;
	}
	// end inline asm
	setp.ne.s32 	%p3, %r26, 0;
	@%p3 bra 	$L__BB0_13;
	setp.gt.s32 	%p5, %r41, 15;
	@%p5 bra 	$L__BB0_9;
	add.s32 	%r41, %r41, 1;
	bra.uni 	$L__BB0_6;
$L__BB0_9:
	// begin inline asm
	mov.u64 %rd18, %globaltimer;
	// end inline asm
	sub.s64 	%rd5, %rd18, %rd13;
	setp.lt.s64 	%p6, %rd5, 4000000;
	@%p6 bra 	$L__BB0_11;
	mov.b32 	%r39, 1000000;
	// begin inline asm
	nanosleep.u32 %r39;
	// end inline asm
	bra.uni 	$L__BB0_6;
$L__BB0_11:
	setp.lt.s64 	%p7, %rd5, 40000;
	@%p7 bra 	$L__BB0_6;
	shr.s64 	%rd19, %rd5, 63;
	shr.u64 	%rd20, %rd19, 62;
	add.s64 	%rd21, %rd5, %rd20;
	shr.u64 	%rd22, %rd21, 2;
	cvt.u32.u64 	%r40, %rd22;
	// begin inline asm
	nanosleep.u32 %r40;
	// end inline asm
	bra.uni 	$L__BB0_6;
$L__BB0_13:
	// begin inline asm
	fence.proxy.async.shared::cta; // 6.
	// end inline asm
	bar.sync 	0;
	mov.u32 	%r8, %tid.y;
	or.b32  	%r28, %r5, %r8;
	and.b32  	%r29, %r28, 1016;
	setp.ne.s32 	%p4, %r29, 0;
	@%p4 bra 	$L__BB0_15;
	add.s32 	%r30, %r4, %r8;
	add.s32 	%r31, %r5, %r2;
	shl.b32 	%r32, %r30, 4;
	add.s32 	%r33, %r32, %r31;
	cvta.to.global.u64 	%rd15, %rd6;
	mul.wide.u32 	%rd16, %r33, 2;
	add.s64 	%rd17, %rd15, %rd16;
	shl.b32 	%r34, %r8, 4;
	mov.u32 	%r35, _ZZ10tma_kernelP13__nv_bfloat1614CUtensorMap_stE2Bs;
	add.s32 	%r36, %r35, %r34;
	shl.b32 	%r37, %r5, 1;
	add.s32 	%r38, %r36, %r37;
	ld.shared.u16 	%rs1, [%r38];
	st.global.u16 	[%rd17], %rs1;
$L__BB0_15:
	ret;

}


// ===== COMPILED SASS (sm_100) =====

	.target	sm_100

	.elftype	@"ET_EXEC"


//--------------------- .note.nv.tkinfo           --------------------------
	.section	.note.nv.tkinfo,"",@"SHT_NOTE"
	.sectionflags	@"SHF_NOTE_NV_TKINFO"
	.tkinfo
        /*0018*/ 	.word	0x00000002
        /*0030*/ 	.string	""
        /*0030*/ 	.string	"ptxas"
        /*0030*/ 	.string	"Cuda compilation tools, release 13.0, V13.0.88"
        /*0030*/ 	.string	"Build cuda_13.0.r13.0/compiler.36424714_0"
        /*0030*/ 	.string	"-arch sm_100 -m 64 "



//--------------------- .note.nv.cuinfo           --------------------------
	.section	.note.nv.cuinfo,"",@"SHT_NOTE"
	.sectionflags	@"SHF_NOTE_NV_CUINFO"
        /*0018*/ 	.short	0x0002
        /*001a*/ 	.short	0x0064
        /*001c*/ 	.short	0x0082
	.zero		2


//--------------------- .nv.info                  --------------------------
	.section	.nv.info,"",@"SHT_CUDA_INFO"
	.align	4


	//----- nvinfo : EIATTR_REGCOUNT
	.align		4
        /*0000*/ 	.byte	0x04, 0x2f
        /*0002*/ 	.short	(.L_1 - .L_0)
	.align		4
.L_0:
        /*0004*/ 	.word	index@(_Z10tma_kernelP13__nv_bfloat1614CUtensorMap_st)
        /*0008*/ 	.word	0x00000010


	//----- nvinfo : EIATTR_FRAME_SIZE
	.align		4
.L_1:
        /*000c*/ 	.byte	0x04, 0x11
        /*000e*/ 	.short	(.L_3 - .L_2)
	.align		4
.L_2:
        /*0010*/ 	.word	index@(_Z10tma_kernelP13__nv_bfloat1614CUtensorMap_st)
        /*0014*/ 	.word	0x00000000


	//----- nvinfo : EIATTR_MIN_STACK_SIZE
	.align		4
.L_3:
        /*0018*/ 	.byte	0x04, 0x12
        /*001a*/ 	.short	(.L_5 - .L_4)
	.align		4
.L_4:
        /*001c*/ 	.word	index@(_Z10tma_kernelP13__nv_bfloat1614CUtensorMap_st)
        /*0020*/ 	.word	0x00000000
.L_5:


//--------------------- .nv.compat                --------------------------
	.section	.nv.compat,"",@"SHT_CUDA_COMPAT_INFO"
	.align	4
        /*0000*/ 	.byte	0x02, 0x09, 0x00, 0x00, 0x02, 0x02, 0x02, 0x00, 0x02, 0x05, 0x05, 0x00, 0x03, 0x07, 0x01, 0x01
        /*0010*/ 	.byte	0x02, 0x03, 0x01, 0x00, 0x02, 0x06, 0x01, 0x00, 0x04, 0x0b, 0x08, 0x00, 0x09, 0x00, 0x00, 0x00
        /*0020*/ 	.byte	0x00, 0x00, 0x00, 0x00


//--------------------- .nv.info._Z10tma_kernelP13__nv_bfloat1614CUtensorMap_st --------------------------
	.section	.nv.info._Z10tma_kernelP13__nv_bfloat1614CUtensorMap_st,"",@"SHT_CUDA_INFO"
	.sectionflags	@""
	.align	4


	//----- nvinfo : EIATTR_CUDA_API_VERSION
	.align		4
        /*0000*/ 	.byte	0x04, 0x37
        /*0002*/ 	.short	(.L_7 - .L_6)
.L_6:
        /*0004*/ 	.word	0x00000082


	//----- nvinfo : EIATTR_KPARAM_INFO
	.align		4
.L_7:
        /*0008*/ 	.byte	0x04, 0x17
        /*000a*/ 	.short	(.L_9 - .L_8)
.L_8:
        /*000c*/ 	.word	0x00000000
        /*0010*/ 	.short	0x0001
        /*0012*/ 	.short	0x0080
        /*0014*/ 	.byte	0x00, 0xf0, 0x01, 0x02


	//----- nvinfo : EIATTR_KPARAM_INFO
	.align		4
.L_9:
        /*0018*/ 	.byte	0x04, 0x17
        /*001a*/ 	.short	(.L_11 - .L_10)
.L_10:
        /*001c*/ 	.word	0x00000000
        /*0020*/ 	.short	0x0000
        /*0022*/ 	.short	0x0000
        /*0024*/ 	.byte	0x00, 0xf5, 0x21, 0x00


	//----- nvinfo : EIATTR_SPARSE_MMA_MASK
	.align		4
.L_11:
        /*0028*/ 	.byte	0x03, 0x50
        /*002a*/ 	.short	0x0000


	//----- nvinfo : EIATTR_MAXREG_COUNT
	.align		4
        /*002c*/ 	.byte	0x03, 0x1b
        /*002e*/ 	.short	0x00ff


	//----- nvinfo : EIATTR_NUM_BARRIERS
	.align		4
        /*0030*/ 	.byte	0x02, 0x4c
        /*0032*/ 	.byte	0x01
	.zero		1


	//----- nvinfo : EIATTR_MERCURY_ISA_VERSION
	.align		4
        /*0034*/ 	.byte	0x03, 0x5f
        /*0036*/ 	.short	0x0101


	//----- nvinfo : EIATTR_VRC_CTA_INIT_COUNT
	.align		4
        /*0038*/ 	.byte	0x02, 0x4a
	.zero		1
	.zero		1


	//----- nvinfo : EIATTR_MBARRIER_INSTR_OFFSETS
	.align		4
        /*003c*/ 	.byte	0x04, 0x39
        /*003e*/ 	.short	(.L_13 - .L_12)


	//   ....[0]....
.L_12:
        /*0040*/ 	.word	0x00000140
        /*0044*/ 	.word	0x000000ff
        /*0048*/ 	.word	0x00000000
        /*004c*/ 	.short	0x0100
        /*004e*/ 	.byte	0x08
	.zero		1


	//   ....[1]....
        /*0050*/ 	.word	0x000003b0
        /*0054*/ 	.word	0x0000000d
        /*0058*/ 	.word	0x00000000
        /*005c*/ 	.short	0x0101
        /*005e*/ 	.byte	0xff
	.zero		1


	//   ....[2]....
        /*0060*/ 	.word	0x000003e0
        /*0064*/ 	.word	0x0000000d
        /*0068*/ 	.word	0x00000000
        /*006c*/ 	.short	0x0109
        /*006e*/ 	.byte	0xff
	.zero		1


	//   ....[3]....
        /*0070*/ 	.word	0x00000590
        /*0074*/ 	.word	0x0000000d
        /*0078*/ 	.word	0x00000000
        /*007c*/ 	.short	0x0109
        /*007e*/ 	.byte	0xff
	.zero		1


	//----- nvinfo : EIATTR_NUM_MBARRIERS
	.align		4
.L_13:
        /*0080*/ 	.byte	0x03, 0x38
        /*0082*/ 	.short	0x0001


	//----- nvinfo : EIATTR_EXIT_INSTR_OFFSETS
	.align		4
        /*0084*/ 	.byte	0x04, 0x1c
        /*0086*/ 	.short	(.L_15 - .L_14)


	//   ....[0]....
.L_14:
        /*0088*/ 	.word	0x00000620


	//   ....[1]....
        /*008c*/ 	.word	0x00000710


	//----- nvinfo : EIATTR_CRS_STACK_SIZE
	.align		4
.L_15:
        /*0090*/ 	.byte	0x04, 0x1e
        /*0092*/ 	.short	(.L_17 - .L_16)
.L_16:
        /*0094*/ 	.word	0x00000000


	//----- nvinfo : EIATTR_CBANK_PARAM_SIZE
	.align		4
.L_17:
        /*0098*/ 	.byte	0x03, 0x19
        /*009a*/ 	.short	0x0100


	//----- nvinfo : EIATTR_PARAM_CBANK
	.align		4
        /*009c*/ 	.byte	0x04, 0x0a
        /*009e*/ 	.short	(.L_19 - .L_18)
	.align		4
.L_18:
        /*00a0*/ 	.word	index@(.nv.constant0._Z10tma_kernelP13__nv_bfloat1614CUtensorMap_st)
        /*00a4*/ 	.short	0x0380
        /*00a6*/ 	.short	0x0100


	//----- nvinfo : EIATTR_SW_WAR
	.align		4
.L_19:
        /*00a8*/ 	.byte	0x04, 0x36
        /*00aa*/ 	.short	(.L_21 - .L_20)
.L_20:
        /*00ac*/ 	.word	0x00000008
.L_21:


//--------------------- .nv.callgraph             --------------------------
	.section	.nv.callgraph,"",@"SHT_CUDA_CALLGRAPH"
	.align	4
	.sectionentsize	8
	.align		4
        /*0000*/ 	.word	0x00000000
	.align		4
        /*0004*/ 	.word	0xffffffff
	.align		4
        /*0008*/ 	.word	0x00000000
	.align		4
        /*000c*/ 	.word	0xfffffffe
	.align		4
        /*0010*/ 	.word	0x00000000
	.align		4
        /*0014*/ 	.word	0xfffffffd
	.align		4
        /*0018*/ 	.word	0x00000000
	.align		4
        /*001c*/ 	.word	0xfffffffc


//--------------------- .text._Z10tma_kernelP13__nv_bfloat1614CUtensorMap_st --------------------------
	.section	.text._Z10tma_kernelP13__nv_bfloat1614CUtensorMap_st,"ax",@progbits
	.align	128
        .global         _Z10tma_kernelP13__nv_bfloat1614CUtensorMap_st
        .type           _Z10tma_kernelP13__nv_bfloat1614CUtensorMap_st,@function
        .size           _Z10tma_kernelP13__nv_bfloat1614CUtensorMap_st,(.L_x_14 - _Z10tma_kernelP13__nv_bfloat1614CUtensorMap_st)
        .other          _Z10tma_kernelP13__nv_bfloat1614CUtensorMap_st,@"STO_CUDA_ENTRY STV_DEFAULT"
_Z10tma_kernelP13__nv_bfloat1614CUtensorMap_st:
.text._Z10tma_kernelP13__nv_bfloat1614CUtensorMap_st:
[----:B------:R-:W-:Y:S01]  /*0000*/  LDC R1, c[0x0][0x37c] ;  /* 0x0000df00ff017b82 */ /* 0x000fe20000000800 */
[----:B------:R-:W0:Y:S07]  /*0010*/  S2R R9, SR_TID.X ;  /* 0x0000000000097919 */ /* 0x000e2e0000002100 */
[----:B------:R-:W1:Y:S01]  /*0020*/  S2UR UR6, SR_CTAID.X ;  /* 0x00000000000679c3 */ /* 0x000e620000002500 */
[----:B------:R-:W1:Y:S01]  /*0030*/  LDCU UR10, c[0x0][0x360] ;  /* 0x00006c00ff0a77ac */ /* 0x000e620008000800 */
[----:B------:R-:W-:Y:S01]  /*0040*/  BSSY.RECONVERGENT B0, `(.L_x_0) ;  /* 0x0000013000007945 */ /* 0x000fe20003800200 */
[----:B------:R-:W2:Y:S05]  /*0050*/  LDCU UR11, c[0x0][0x364] ;  /* 0x00006c80ff0b77ac */ /* 0x000eaa0008000800 */
[----:B------:R-:W2:Y:S01]  /*0060*/  S2UR UR7, SR_CTAID.Y ;  /* 0x00000000000779c3 */ /* 0x000ea20000002600 */
[----:B-1----:R-:W-:Y:S01]  /*0070*/  UIMAD UR6, UR6, UR10, URZ ;  /* 0x0000000a060672a4 */ /* 0x002fe2000f8e02ff */
[----:B0-----:R-:W-:Y:S01]  /*0080*/  ISETP.NE.AND P0, PT, R9, RZ, PT ;  /* 0x000000ff0900720c */ /* 0x001fe20003f05270 */
[----:B--2---:R-:W-:-:S12]  /*0090*/  UIMAD UR7, UR7, UR11, URZ ;  /* 0x0000000b070772a4 */ /* 0x004fd8000f8e02ff */
[----:B------:R-:W-:Y:S05]  /*00a0*/  @P0 BRA `(.L_x_1) ;  /* 0x0000000000300947 */ /* 0x000fea0003800000 */
[----:B------:R-:W0:Y:S01]  /*00b0*/  S2UR UR9, SR_CgaCtaId ;  /* 0x00000000000979c3 */ /* 0x000e220000008800 */
[----:B------:R-:W-:Y:S01]  /*00c0*/  UMOV UR5, 0x400 ;  /* 0x0000040000057882 */ /* 0x000fe20000000000 */
[----:B------:R-:W-:Y:S02]  /*00d0*/  UIMAD UR4, UR10, UR11, URZ ;  /* 0x0000000b0a0472a4 */ /* 0x000fe4000f8e02ff */
[----:B------:R-:W-:Y:S02]  /*00e0*/  UIADD3 UR8, UPT, UPT, UR5, 0x100, URZ ;  /* 0x0000010005087890 */ /* 0x000fe4000fffe0ff */
[----:B------:R-:W-:-:S04]  /*00f0*/  UIADD3 UR4, UPT, UPT, -UR4, 0x100000, URZ ;  /* 0x0010000004047890 */ /* 0x000fc8000fffe1ff */
[----:B------:R-:W-:Y:S02]  /*0100*/  USHF.L.U32 UR5, UR4, 0xb, URZ ;  /* 0x0000000b04057899 */ /* 0x000fe400080006ff */
[----:B------:R-:W-:Y:S02]  /*0110*/  USHF.L.U32 UR4, UR4, 0x1, URZ ;  /* 0x0000000104047899 */ /* 0x000fe400080006ff */
[----:B0-----:R-:W-:Y:S01]  /*0120*/  ULEA UR8, UR9, UR8, 0x18 ;  /* 0x0000000809087291 */ /* 0x001fe2000f8ec0ff */
[----:B------:R-:W0:Y:S11]  /*0130*/  FENCE.VIEW.ASYNC.S ;  /* 0x00000000000073c6 */ /* 0x000e360000000000 */
[----:B0-----:R0:W1:Y:S02]  /*0140*/  SYNCS.EXCH.64 URZ, [UR8], UR4 ;  /* 0x0000000408ff75b2 */ /* 0x0010640008000100 */
[----:B-1----:R1:W-:Y:S06]  /*0150*/  MEMBAR.ALL.CTA ;  /* 0x0000000000007992 */ /* 0x0023ec0000008000 */
[----:B-1----:R-:W1:Y:S02]  /*0160*/  FENCE.VIEW.ASYNC.S ;  /* 0x00000000000073c6 */ /* 0x002e640000000000 */
.L_x_1:
[----:B0-----:R-:W-:Y:S05]  /*0170*/  BSYNC.RECONVERGENT B0 ;  /* 0x0000000000007941 */ /* 0x001fea0003800200 */
.L_x_0:
[----:B-1----:R-:W-:Y:S06]  /*0180*/  BAR.SYNC.DEFER_BLOCKING 0x0 ;  /* 0x0000000000007b1d */ /* 0x002fec0000010000 */
[----:B------:R-:W-:Y:S04]  /*0190*/  BSSY.RECONVERGENT B0, `(.L_x_2) ;  /* 0x0000023000007945 */ /* 0x000fe80003800200 */
[----:B------:R-:W-:Y:S05]  /*01a0*/  @P0 BRA `(.L_x_3) ;  /* 0x00000000006c0947 */ /* 0x000fea0003800000 */
[----:B------:R-:W0:Y:S01]  /*01b0*/  S2UR UR9, SR_CgaCtaId ;  /* 0x00000000000979c3 */ /* 0x000e220000008800 */
[----:B------:R-:W-:Y:S01]  /*01c0*/  UMOV UR8, 0x400 ;  /* 0x0000040000087882 */ /* 0x000fe20000000000 */
[----:B------:R-:W1:Y:S01]  /*01d0*/  LDCU.64 UR10, c[0x0][0x348] ;  /* 0x00006900ff0a77ac */ /* 0x000e620008000a00 */
[----:B------:R-:W-:Y:S01]  /*01e0*/  PLOP3.LUT P0, PT, PT, PT, PT, 0x80, 0x8 ;  /* 0x000000000008781c */ /* 0x000fe20003f0f070 */
[----:B------:R-:W-:Y:S02]  /*01f0*/  UIADD3 UR4, UPT, UPT, UR8, 0x100, URZ ;  /* 0x0000010008047890 */ /* 0x000fe4000fffe0ff */
[----:B-1----:R-:W-:Y:S02]  /*0200*/  UIADD3 UR10, UP0, UPT, UR10, 0x80, URZ ;  /* 0x000000800a0a7890 */ /* 0x002fe4000ff1e0ff */
[----:B0-----:R-:W-:Y:S02]  /*0210*/  ULEA UR4, UR9, UR4, 0x18 ;  /* 0x0000000409047291 */ /* 0x001fe4000f8ec0ff */
[----:B------:R-:W-:-:S04]  /*0220*/  UIADD3.X UR11, UPT, UPT, URZ, UR11, URZ, UP0, !UPT ;  /* 0x0000000bff0b7290 */ /* 0x000fc800087fe4ff */
[----:B------:R-:W-:Y:S01]  /*0230*/  IMAD.U32 R13, RZ, RZ, UR4 ;  /* 0x00000004ff0d7e24 */ /* 0x000fe2000f8e00ff */
[----:B------:R-:W-:-:S04]  /*0240*/  ULEA UR4, UR9, UR8, 0x18 ;  /* 0x0000000809047291 */ /* 0x000fc8000f8ec0ff */
[----:B------:R-:W-:-:S15]  /*0250*/  R2UR UR5, R13 ;  /* 0x000000000d0572ca */ /* 0x000fde00000e0000 */
.L_x_4:
[----:B------:R-:W-:Y:S01]  /*0260*/  @P0 ELECT P1, URZ, PT ;  /* 0x0000000000ff082f */ /* 0x000fe20003820000 */
[----:B------:R0:W-:-:S12]  /*0270*/  UTMALDG.2D [UR4], [UR10] ;  /* 0x000000040a0075b4 */ /* 0x0001d80008008000 */
[----:B------:R-:W-:Y:S02]  /*0280*/  @P1 PLOP3.LUT P0, PT, P1, PT, PT, 0x8, 0x80 ;  /* 0x000000000080181c */ /* 0x000fe40000f0e170 */
[----:B------:R-:W-:-:S11]  /*0290*/  PLOP3.LUT P1, PT, PT, PT, PT, 0x8, 0x80 ;  /* 0x000000000080781c */ /* 0x000fd60003f2e170 */
[----:B0-----:R-:W-:Y:S05]  /*02a0*/  @P0 BRA.U.ANY `(.L_x_4) ;  /* 0xfffffffd00ec0947 */ /* 0x001fea000393ffff */
[----:B------:R-:W-:Y:S01]  /*02b0*/  UIADD3 UR4, UPT, UPT, UR8, 0x80, URZ ;  /* 0x0000008008047890 */ /* 0x000fe2000fffe0ff */
[----:B------:R-:W-:-:S03]  /*02c0*/  PLOP3.LUT P0, PT, PT, PT, PT, 0x80, 0x8 ;  /* 0x000000000008781c */ /* 0x000fc60003f0f070 */
[----:B------:R-:W-:-:S12]  /*02d0*/  ULEA UR4, UR9, UR4, 0x18 ;  /* 0x0000000409047291 */ /* 0x000fd8000f8ec0ff */
.L_x_5:
[----:B------:R-:W-:Y:S01]  /*02e0*/  @P0 ELECT P1, URZ, PT ;  /* 0x0000000000ff082f */ /* 0x000fe20003820000 */
[----:B------:R0:W-:-:S12]  /*02f0*/  UTMALDG.2D [UR4], [UR10] ;  /* 0x000000040a0075b4 */ /* 0x0001d80008008000 */
[----:B------:R-:W-:Y:S02]  /*0300*/  @P1 PLOP3.LUT P0, PT, P1, PT, PT, 0x8, 0x80 ;  /* 0x000000000080181c */ /* 0x000fe40000f0e170 */
[----:B------:R-:W-:-:S11]  /*0310*/  PLOP3.LUT P1, PT, PT, PT, PT, 0x8, 0x80 ;  /* 0x000000000080781c */ /* 0x000fd60003f2e170 */
[----:B0-----:R-:W-:Y:S05]  /*0320*/  @P0 BRA.U.ANY `(.L_x_5) ;  /* 0xfffffffd00ec0947 */ /* 0x001fea000393ffff */
[----:B------:R-:W-:-:S06]  /*0330*/  IMAD.MOV.U32 R2, RZ, RZ, 0x100 ;  /* 0x00000100ff027424 */ /* 0x000fcc00078e00ff */
[----:B------:R2:W3:Y:S01]  /*0340*/  SYNCS.ARRIVE.TRANS64 R2, [R13+URZ], R2 ;  /* 0x000000020d0279a7 */ /* 0x0004e200080000ff */
[----:B------:R-:W-:Y:S05]  /*0350*/  BRA `(.L_x_6) ;  /* 0x0000000000187947 */ /* 0x000fea0003800000 */
.L_x_3:
[----:B------:R-:W0:Y:S01]  /*0360*/  S2UR UR5, SR_CgaCtaId ;  /* 0x00000000000579c3 */ /* 0x000e220000008800 */
[----:B------:R-:W-:Y:S02]  /*0370*/  UMOV UR4, 0x400 ;  /* 0x0000040000047882 */ /* 0x000fe40000000000 */
[----:B------:R-:W-:-:S04]  /*0380*/  UIADD3 UR4, UPT, UPT, UR4, 0x100, URZ ;  /* 0x0000010004047890 */ /* 0x000fc8000fffe0ff */
[----:B0-----:R-:W-:-:S06]  /*0390*/  ULEA UR4, UR5, UR4, 0x18 ;  /* 0x0000000405047291 */ /* 0x001fcc000f8ec0ff */
[----:B------:R-:W-:-:S04]  /*03a0*/  IMAD.U32 R13, RZ, RZ, UR4 ;  /* 0x00000004ff0d7e24 */ /* 0x000fc8000f8e00ff */
[----:B------:R0:W1:Y:S03]  /*03b0*/  SYNCS.ARRIVE.TRANS64.A1T0 R2, [R13+URZ], RZ ;  /* 0x000000ff0d0279a7 */ /* 0x00006600081000ff */
.L_x_6:
[----:B------:R-:W-:Y:S05]  /*03c0*/  BSYNC.RECONVERGENT B0 ;  /* 0x0000000000007941 */ /* 0x000fea0003800200 */
.L_x_2:
[----:B------:R-:W-:Y:S01]  /*03d0*/  CS2R R4, SR_GLOBALTIMERLO ;  /* 0x0000000000047805 */ /* 0x000fe20000015200 */
[----:B-1-3--:R-:W1:Y:S01]  /*03e0*/  SYNCS.PHASECHK.TRANS64.TRYWAIT P0, [R13+URZ], R3 ;  /* 0x000000030d0075a7 */ /* 0x00ae6200080011ff */
[----:B------:R-:W-:Y:S04]  /*03f0*/  BSSY B0, `(.L_x_7) ;  /* 0x000001c000007945 */ /* 0x000fe80003800000 */
[----:B-1----:R-:W-:Y:S05]  /*0400*/  @P0 BRA `(.L_x_8) ;  /* 0x0000000000680947 */ /* 0x002fea0003800000 */
[----:B------:R-:W-:-:S07]  /*0410*/  IMAD.MOV.U32 R8, RZ, RZ, RZ ;  /* 0x000000ffff087224 */ /* 0x000fce00078e00ff */
.L_x_12:
[C---:B------:R-:W-:Y:S01]  /*0420*/  ISETP.GT.AND P0, PT, R8.reuse, 0xf, PT ;  /* 0x0000000f0800780c */ /* 0x040fe20003f04270 */
[----:B------:R-:W-:Y:S05]  /*0430*/  YIELD ;  /* 0x0000000000007946 */ /* 0x000fea0003800000 */
[----:B------:R-:W-:Y:S07]  /*0440*/  BSSY B1, `(.L_x_9) ;  /* 0x0000014000017945 */ /* 0x000fee0003800000 */
[----:B------:R-:W-:Y:S01]  /*0450*/  @!P0 VIADD R8, R8, 0x1 ;  /* 0x0000000108088836 */ /* 0x000fe20000000000 */
[----:B------:R-:W-:Y:S06]  /*0460*/  @!P0 BRA `(.L_x_10) ;  /* 0x0000000000448947 */ /* 0x000fec0003800000 */
[----:B------:R-:W-:-:S06]  /*0470*/  CS2R R6, SR_GLOBALTIMERLO ;  /* 0x0000000000067805 */ /* 0x000fcc0000015200 */
[----:B------:R-:W-:-:S05]  /*0480*/  IADD3 R11, P0, PT, -R4, R6, RZ ;  /* 0x00000006040b7210 */ /* 0x000fca0007f1e1ff */
[----:B------:R-:W-:Y:S01]  /*0490*/  IMAD.X R7, R7, 0x1, ~R5, P0 ;  /* 0x0000000107077824 */ /* 0x000fe200000e0e05 */
[----:B------:R-:W-:-:S04]  /*04a0*/  ISETP.GE.U32.AND P0, PT, R11, 0x3d0900, PT ;  /* 0x003d09000b00780c */ /* 0x000fc80003f06070 */
[----:B------:R-:W-:-:S13]  /*04b0*/  ISETP.GE.AND.EX P0, PT, R7, RZ, PT, P0 ;  /* 0x000000ff0700720c */ /* 0x000fda0003f06300 */
[----:B------:R-:W-:Y:S05]  /*04c0*/  @!P0 BRA `(.L_x_11) ;  /* 0x0000000000088947 */ /* 0x000fea0003800000 */
[----:B------:R-:W-:Y:S05]  /*04d0*/  NANOSLEEP 0xf4240 ;  /* 0x000f42400000795d */ /* 0x000fea0003800000 */
[----:B------:R-:W-:Y:S05]  /*04e0*/  BRA `(.L_x_10) ;  /* 0x0000000000247947 */ /* 0x000fea0003800000 */
.L_x_11:
[----:B------:R-:W-:-:S04]  /*04f0*/  ISETP.GE.U32.AND P0, PT, R11, 0x9c40, PT ;  /* 0x00009c400b00780c */ /* 0x000fc80003f06070 */
[----:B------:R-:W-:-:S13]  /*0500*/  ISETP.GE.AND.EX P0, PT, R7, RZ, PT, P0 ;  /* 0x000000ff0700720c */ /* 0x000fda0003f06300 */
[----:B------:R-:W-:Y:S05]  /*0510*/  @!P0 BRA `(.L_x_10) ;  /* 0x0000000000188947 */ /* 0x000fea0003800000 */
[----:B------:R-:W-:-:S04]  /*0520*/  SHF.R.S32.HI R0, RZ, 0x1f, R7 ;  /* 0x0000001fff007819 */ /* 0x000fc80000011407 */
[----:B------:R-:W-:-:S05]  /*0530*/  LEA.HI R0, P0, R0, R11, RZ, 0x2 ;  /* 0x0000000b00007211 */ /* 0x000fca00078110ff */
[----:B------:R-:W-:-:S05]  /*0540*/  IMAD.X R7, RZ, RZ, R7, P0 ;  /* 0x000000ffff077224 */ /* 0x000fca00000e0607 */
[----:B------:R-:W-:-:S04]  /*0550*/  SHF.R.U64 R0, R0, 0x2, R7 ;  /* 0x0000000200007819 */ /* 0x000fc80000001207 */
[----:B------:R-:W-:Y:S05]  /*0560*/  NANOSLEEP R0 ;  /* 0x000000000000735d */ /* 0x000fea0003800000 */
[----:B------:R-:W-:Y:S01]  /*0570*/  NOP ;  /* 0x0000000000007918 */ /* 0x000fe20000000000 */
.L_x_10:
[----:B------:R-:W-:Y:S05]  /*0580*/  BSYNC B1 ;  /* 0x0000000000017941 */ /* 0x000fea0003800000 */
.L_x_9:
[----:B------:R-:W1:Y:S02]  /*0590*/  SYNCS.PHASECHK.TRANS64.TRYWAIT P0, [R13+URZ], R3 ;  /* 0x000000030d0075a7 */ /* 0x000e6400080011ff */
[----:B-1----:R-:W-:Y:S05]  /*05a0*/  @!P0 BRA `(.L_x_12) ;  /* 0xfffffffc009c8947 */ /* 0x002fea000383ffff */
.L_x_8:
[----:B------:R-:W-:Y:S05]  /*05b0*/  BSYNC B0 ;  /* 0x0000000000007941 */ /* 0x000fea0003800000 */
.L_x_7:
[----:B------:R1:W-:Y:S06]  /*05c0*/  MEMBAR.ALL.CTA ;  /* 0x0000000000007992 */ /* 0x0003ec0000008000 */
[----:B-1----:R-:W1:Y:S01]  /*05d0*/  FENCE.VIEW.ASYNC.S ;  /* 0x00000000000073c6 */ /* 0x002e620000000000 */
[----:B------:R-:W-:Y:S05]  /*05e0*/  WARPSYNC.ALL ;  /* 0x0000000000007948 */ /* 0x000fea0003800000 */
[----:B------:R-:W3:Y:S01]  /*05f0*/  S2R R6, SR_TID.Y ;  /* 0x0000000000067919 */ /* 0x000ee20000002200 */
[----:B-1----:R-:W-:Y:S01]  /*0600*/  BAR.SYNC.DEFER_BLOCKING 0x0 ;  /* 0x0000000000007b1d */ /* 0x002fe20000010000 */
[----:B---3--:R-:W-:-:S13]  /*0610*/  LOP3.LUT P0, RZ, R9, 0x3f8, R6, 0xc8, !PT ;  /* 0x000003f809ff7812 */ /* 0x008fda000780c806 */
[----:B------:R-:W-:Y:S05]  /*0620*/  @P0 EXIT ;  /* 0x000000000000094d */ /* 0x000fea0003800000 */
[----:B------:R-:W1:Y:S01]  /*0630*/  S2UR UR5, SR_CgaCtaId ;  /* 0x00000000000579c3 */ /* 0x000e620000008800 */
[----:B------:R-:W-:Y:S01]  /*0640*/  UMOV UR4, 0x400 ;  /* 0x0000040000047882 */ /* 0x000fe20000000000 */
[----:B------:R-:W-:Y:S01]  /*0650*/  VIADD R5, R9, UR6 ;  /* 0x0000000609057c36 */ /* 0x000fe20008000000 */
[----:B------:R-:W-:-:S05]  /*0660*/  UIADD3 UR4, UPT, UPT, UR4, 0x80, URZ ;  /* 0x0000008004047890 */ /* 0x000fca000fffe0ff */
[----:B------:R-:W3:Y:S01]  /*0670*/  LDC.64 R2, c[0x0][0x380] ;  /* 0x0000e000ff027b82 */ /* 0x000ee20000000a00 */
[----:B-1----:R-:W-:-:S06]  /*0680*/  ULEA UR4, UR5, UR4, 0x18 ;  /* 0x0000000405047291 */ /* 0x002fcc000f8ec0ff */
[----:B------:R-:W-:-:S05]  /*0690*/  LEA R0, R6, UR4, 0x4 ;  /* 0x0000000406007c11 */ /* 0x000fca000f8e20ff */
[----:B------:R-:W-:Y:S01]  /*06a0*/  IMAD R4, R9, 0x2, R0 ;  /* 0x0000000209047824 */ /* 0x000fe200078e0200 */
[----:B------:R-:W1:Y:S01]  /*06b0*/  LDCU.64 UR4, c[0x0][0x358] ;  /* 0x00006b00ff0477ac */ /* 0x000e620008000a00 */
[----:B------:R-:W-:-:S03]  /*06c0*/  VIADD R0, R6, UR7 ;  /* 0x0000000706007c36 */ /* 0x000fc60008000000 */
[----:B------:R-:W1:Y:S01]  /*06d0*/  LDS.U16 R7, [R4] ;  /* 0x0000000004077984 */ /* 0x000e620000000400 */
[----:B------:R-:W-:-:S04]  /*06e0*/  IMAD R5, R0, 0x10, R5 ;  /* 0x0000001000057824 */ /* 0x000fc800078e0205 */
[----:B---3--:R-:W-:-:S05]  /*06f0*/  IMAD.WIDE.U32 R2, R5, 0x2, R2 ;  /* 0x0000000205027825 */ /* 0x008fca00078e0002 */
[----:B-1----:R-:W-:Y:S01]  /*0700*/  STG.E.U16 desc[UR4][R2.64], R7 ;  /* 0x0000000702007986 */ /* 0x002fe2000c101504 */
[----:B------:R-:W-:Y:S05]  /*0710*/  EXIT ;  /* 0x000000000000794d */ /* 0x000fea0003800000 */
.L_x_13:
[----:B------:R-:W-:-:S00]  /*0720*/  BRA `(.L_x_13) ;  /* 0xfffffffc00fc7947 */ /* 0x000fc0000383ffff */
[----:B------:R-:W-:-:S00]  /*0730*/  NOP ;  /* 0x0000000000007918 */ /* 0x000fc00000000000 */
        /* <DEDUP_REMOVED lines=12> */
.L_x_14:


//--------------------- .nv.shared._Z10tma_kernelP13__nv_bfloat1614CUtensorMap_st --------------------------
	.section	.nv.shared._Z10tma_kernelP13__nv_bfloat1614CUtensorMap_st,"aw",@nobits
	.sectionflags	@""
	.align	128
.nv.shared._Z10tma_kernelP13__nv_bfloat1614CUtensorMap_st:
	.zero		1288


//--------------------- .nv.shared.reserved.0     --------------------------
	.section	.nv.shared.reserved.0,"aw",@nobits
	.weak		__nv_reservedSMEM_offset_0_alias
	.size		__nv_reservedSMEM_offset_0_alias, 0, 64
	.other		__nv_reservedSMEM_offset_0_alias,@"STO_CUDA_RESERVED_SHARED STV_DEFAULT"
__nv_reservedSMEM_offset_0_alias:
	.zero		0
	.zero		64


//--------------------- .nv.constant0._Z10tma_kernelP13__nv_bfloat1614CUtensorMap_st --------------------------
	.section	.nv.constant0._Z10tma_kernelP13__nv_bfloat1614CUtensorMap_st,"a",@progbits
	.sectionflags	@""
	.align	4
.nv.constant0._Z10tma_kernelP13__nv_bfloat1614CUtensorMap_st:
	.zero		1152


//--------------------- SYMBOLS --------------------------

	.type		.nv.reservedSmem.offset0,@object
	.size		.nv.reservedSmem.offset0,0x4
	.type		.nv.reservedSmem.cap,@object
	.size		.nv.reservedSmem.cap,0x4
